//
// Generated by NVIDIA NVVM Compiler
//
// Compiler Build ID: CL-36424714
// Cuda compilation tools, release 13.0, V13.0.88
// Based on NVVM 20.0.0
//

.version 9.0
.target sm_100
.address_size 64

	// .globl	_Z6kernelPfi
.func  (.param .b64 func_retval0) __internal_accurate_pow
(
	.param .b64 __internal_accurate_pow_param_0
)
;

.visible .entry _Z6kernelPfi(
	.param .u64 .ptr .align 1 _Z6kernelPfi_param_0,
	.param .u32 _Z6kernelPfi_param_1
)
{
	.reg .pred 	%p<6>;
	.reg .b32 	%r<16>;
	.reg .b32 	%f<3>;
	.reg .b64 	%rd<8>;
	.reg .b64 	%fd<9>;

	ld.param.u64 	%rd2, [_Z6kernelPfi_param_0];
	ld.param.u32 	%r7, [_Z6kernelPfi_param_1];
	mov.u32 	%r8, %tid.x;
	mov.u32 	%r9, %ctaid.x;
	mov.u32 	%r1, %ntid.x;
	mad.lo.s32 	%r15, %r9, %r1, %r8;
	setp.ge.u32 	%p1, %r15, %r7;
	@%p1 bra 	$L__BB0_3;
	mov.f64 	%fd1, 0d400921FAFC8B007A;
	{
	.reg .b32 %temp; 
	mov.b64 	{%temp, %r3}, %fd1;
	}
	mov.u32 	%r10, %nctaid.x;
	mul.lo.s32 	%r4, %r1, %r10;
	cvta.to.global.u64 	%rd1, %rd2;
$L__BB0_2:
	setp.lt.s32 	%p2, %r3, 0;
	cvt.rn.f64.s32 	%fd2, %r15;
	{
	.reg .b32 %temp; 
	mov.b64 	{%temp, %r11}, %fd2;
	}
	shr.u32 	%r12, %r11, 20;
	and.b32  	%r13, %r12, 2047;
	add.s32 	%r14, %r13, -1012;
	mov.b64 	%rd3, %fd2;
	shl.b64 	%rd4, %rd3, %r14;
	setp.eq.s64 	%p3, %rd4, -9223372036854775808;
	{ // callseq 0, 0
	.param .b64 param0;
	st.param.f64 	[param0], %fd2;
	.param .b64 retval0;
	call.uni (retval0), 
	__internal_accurate_pow, 
	(
	param0
	);
	ld.param.f64 	%fd3, [retval0];
	} // callseq 0
	neg.f64 	%fd5, %fd3;
	selp.f64 	%fd6, %fd5, %fd3, %p3;
	selp.f64 	%fd7, %fd6, %fd3, %p2;
	setp.eq.s32 	%p4, %r15, 0;
	sqrt.rn.f64 	%fd8, %fd7;
	cvt.rn.f32.f64 	%f1, %fd8;
	selp.f32 	%f2, 0f3F800000, %f1, %p4;
	mul.wide.u32 	%rd6, %r15, 4;
	add.s64 	%rd7, %rd1, %rd6;
	st.global.f32 	[%rd7], %f2;
	add.s32 	%r15, %r15, %r4;
	setp.lt.u32 	%p5, %r15, %r7;
	@%p5 bra 	$L__BB0_2;
$L__BB0_3:
	ret;

}
.func  (.param .b64 func_retval0) __internal_accurate_pow(
	.param .b64 __internal_accurate_pow_param_0
)
{
	.reg .pred 	%p<8>;
	.reg .b32 	%r<46>;
	.reg .b32 	%f<3>;
	.reg .b64 	%fd<109>;

	ld.param.f64 	%fd10, [__internal_accurate_pow_param_0];
	mov.f64 	%fd11, 0d400921FAFC8B007A;
	{
	.reg .b32 %temp; 
	mov.b64 	{%temp, %r8}, %fd11;
	}
	{
	.reg .b32 %temp; 
	mov.b64 	{%r9, %temp}, %fd11;
	}
	shr.u32 	%r10, %r8, 20;
	setp.lt.u32 	%p1, %r8, 1048576;
	mov.f64 	%fd12, 0d436921FAFC8B007A;
	{
	.reg .b32 %temp; 
	mov.b64 	{%temp, %r11}, %fd12;
	}
	{
	.reg .b32 %temp; 
	mov.b64 	{%r12, %temp}, %fd12;
	}
	shr.u32 	%r13, %r11, 20;
	add.s32 	%r14, %r13, -54;
	selp.b32 	%r15, %r12, %r9, %p1;
	selp.b32 	%r16, %r11, %r8, %p1;
	selp.b32 	%r1, %r14, %r10, %p1;
	add.s32 	%r45, %r1, -1023;
	and.b32  	%r17, %r16, -2146435073;
	or.b32  	%r18, %r17, 1072693248;
	mov.b64 	%fd107, {%r15, %r18};
	setp.lt.u32 	%p2, %r18, 1073127583;
	@%p2 bra 	$L__BB1_2;
	{
	.reg .b32 %temp; 
	mov.b64 	{%r19, %temp}, %fd107;
	}
	{
	.reg .b32 %temp; 
	mov.b64 	{%temp, %r20}, %fd107;
	}
	add.s32 	%r21, %r20, -1048576;
	mov.b64 	%fd107, {%r19, %r21};
	add.s32 	%r45, %r1, -1022;
$L__BB1_2:
	add.f64 	%fd13, %fd107, 0dBFF0000000000000;
	add.f64 	%fd14, %fd107, 0d3FF0000000000000;
	rcp.approx.ftz.f64 	%fd15, %fd14;
	neg.f64 	%fd16, %fd14;
	fma.rn.f64 	%fd17, %fd16, %fd15, 0d3FF0000000000000;
	fma.rn.f64 	%fd18, %fd17, %fd17, %fd17;
	fma.rn.f64 	%fd19, %fd18, %fd15, %fd15;
	mul.f64 	%fd20, %fd13, %fd19;
	fma.rn.f64 	%fd21, %fd13, %fd19, %fd20;
	mul.f64 	%fd22, %fd21, %fd21;
	fma.rn.f64 	%fd23, %fd22, 0d3EB0F5FF7D2CAFE2, 0d3ED0F5D241AD3B5A;
	fma.rn.f64 	%fd24, %fd23, %fd22, 0d3EF3B20A75488A3F;
	fma.rn.f64 	%fd25, %fd24, %fd22, 0d3F1745CDE4FAECD5;
	fma.rn.f64 	%fd26, %fd25, %fd22, 0d3F3C71C7258A578B;
	fma.rn.f64 	%fd27, %fd26, %fd22, 0d3F6249249242B910;
	fma.rn.f64 	%fd28, %fd27, %fd22, 0d3F89999999999DFB;
	sub.f64 	%fd29, %fd13, %fd21;
	add.f64 	%fd30, %fd29, %fd29;
	neg.f64 	%fd31, %fd21;
	fma.rn.f64 	%fd32, %fd31, %fd13, %fd30;
	mul.f64 	%fd33, %fd19, %fd32;
	fma.rn.f64 	%fd34, %fd22, %fd28, 0d3FB5555555555555;
	mov.f64 	%fd35, 0d3FB5555555555555;
	sub.f64 	%fd36, %fd35, %fd34;
	fma.rn.f64 	%fd37, %fd22, %fd28, %fd36;
	add.f64 	%fd38, %fd37, 0dBC46A4CB00B9E7B0;
	add.f64 	%fd39, %fd34, %fd38;
	sub.f64 	%fd40, %fd34, %fd39;
	add.f64 	%fd41, %fd38, %fd40;
	mul.rn.f64 	%fd42, %fd21, %fd21;
	neg.f64 	%fd43, %fd42;
	fma.rn.f64 	%fd44, %fd21, %fd21, %fd43;
	{
	.reg .b32 %temp; 
	mov.b64 	{%r22, %temp}, %fd33;
	}
	{
	.reg .b32 %temp; 
	mov.b64 	{%temp, %r23}, %fd33;
	}
	add.s32 	%r24, %r23, 1048576;
	mov.b64 	%fd45, {%r22, %r24};
	fma.rn.f64 	%fd46, %fd21, %fd45, %fd44;
	mul.rn.f64 	%fd47, %fd42, %fd21;
	neg.f64 	%fd48, %fd47;
	fma.rn.f64 	%fd49, %fd42, %fd21, %fd48;
	fma.rn.f64 	%fd50, %fd42, %fd33, %fd49;
	fma.rn.f64 	%fd51, %fd46, %fd21, %fd50;
	mul.rn.f64 	%fd52, %fd39, %fd47;
	neg.f64 	%fd53, %fd52;
	fma.rn.f64 	%fd54, %fd39, %fd47, %fd53;
	fma.rn.f64 	%fd55, %fd39, %fd51, %fd54;
	fma.rn.f64 	%fd56, %fd41, %fd47, %fd55;
	add.f64 	%fd57, %fd52, %fd56;
	sub.f64 	%fd58, %fd52, %fd57;
	add.f64 	%fd59, %fd56, %fd58;
	add.f64 	%fd60, %fd21, %fd57;
	sub.f64 	%fd61, %fd21, %fd60;
	add.f64 	%fd62, %fd57, %fd61;
	add.f64 	%fd63, %fd59, %fd62;
	add.f64 	%fd64, %fd33, %fd63;
	add.f64 	%fd65, %fd60, %fd64;
	sub.f64 	%fd66, %fd60, %fd65;
	add.f64 	%fd67, %fd64, %fd66;
	xor.b32  	%r25, %r45, -2147483648;
	mov.b32 	%r26, 1127219200;
	mov.b64 	%fd68, {%r25, %r26};
	mov.b32 	%r27, -2147483648;
	mov.b64 	%fd69, {%r27, %r26};
	sub.f64 	%fd70, %fd68, %fd69;
	fma.rn.f64 	%fd71, %fd70, 0d3FE62E42FEFA39EF, %fd65;
	fma.rn.f64 	%fd72, %fd70, 0dBFE62E42FEFA39EF, %fd71;
	sub.f64 	%fd73, %fd72, %fd65;
	sub.f64 	%fd74, %fd67, %fd73;
	fma.rn.f64 	%fd75, %fd70, 0d3C7ABC9E3B39803F, %fd74;
	add.f64 	%fd76, %fd71, %fd75;
	sub.f64 	%fd77, %fd71, %fd76;
	add.f64 	%fd78, %fd75, %fd77;
	{
	.reg .b32 %temp; 
	mov.b64 	{%temp, %r28}, %fd10;
	}
	{
	.reg .b32 %temp; 
	mov.b64 	{%r29, %temp}, %fd10;
	}
	shl.b32 	%r30, %r28, 1;
	setp.gt.u32 	%p3, %r30, -33554433;
	and.b32  	%r31, %r28, -15728641;
	selp.b32 	%r32, %r31, %r28, %p3;
	mov.b64 	%fd79, {%r29, %r32};
	mul.rn.f64 	%fd80, %fd76, %fd79;
	neg.f64 	%fd81, %fd80;
	fma.rn.f64 	%fd82, %fd76, %fd79, %fd81;
	fma.rn.f64 	%fd83, %fd78, %fd79, %fd82;
	add.f64 	%fd4, %fd80, %fd83;
	sub.f64 	%fd84, %fd80, %fd4;
	add.f64 	%fd5, %fd83, %fd84;
	fma.rn.f64 	%fd85, %fd4, 0d3FF71547652B82FE, 0d4338000000000000;
	{
	.reg .b32 %temp; 
	mov.b64 	{%r5, %temp}, %fd85;
	}
	mov.f64 	%fd86, 0dC338000000000000;
	add.rn.f64 	%fd87, %fd85, %fd86;
	fma.rn.f64 	%fd88, %fd87, 0dBFE62E42FEFA39EF, %fd4;
	fma.rn.f64 	%fd89, %fd87, 0dBC7ABC9E3B39803F, %fd88;
	fma.rn.f64 	%fd90, %fd89, 0d3E5ADE1569CE2BDF, 0d3E928AF3FCA213EA;
	fma.rn.f64 	%fd91, %fd90, %fd89, 0d3EC71DEE62401315;
	fma.rn.f64 	%fd92, %fd91, %fd89, 0d3EFA01997C89EB71;
	fma.rn.f64 	%fd93, %fd92, %fd89, 0d3F2A01A014761F65;
	fma.rn.f64 	%fd94, %fd93, %fd89, 0d3F56C16C1852B7AF;
	fma.rn.f64 	%fd95, %fd94, %fd89, 0d3F81111111122322;
	fma.rn.f64 	%fd96, %fd95, %fd89, 0d3FA55555555502A1;
	fma.rn.f64 	%fd97, %fd96, %fd89, 0d3FC5555555555511;
	fma.rn.f64 	%fd98, %fd97, %fd89, 0d3FE000000000000B;
	fma.rn.f64 	%fd99, %fd98, %fd89, 0d3FF0000000000000;
	fma.rn.f64 	%fd100, %fd99, %fd89, 0d3FF0000000000000;
	{
	.reg .b32 %temp; 
	mov.b64 	{%r6, %temp}, %fd100;
	}
	{
	.reg .b32 %temp; 
	mov.b64 	{%temp, %r7}, %fd100;
	}
	shl.b32 	%r33, %r5, 20;
	add.s32 	%r34, %r33, %r7;
	mov.b64 	%fd108, {%r6, %r34};
	{
	.reg .b32 %temp; 
	mov.b64 	{%temp, %r35}, %fd4;
	}
	mov.b32 	%f2, %r35;
	abs.f32 	%f1, %f2;
	setp.lt.f32 	%p4, %f1, 0f4086232B;
	@%p4 bra 	$L__BB1_5;
	setp.lt.f64 	%p5, %fd4, 0d0000000000000000;
	add.f64 	%fd101, %fd4, 0d7FF0000000000000;
	selp.f64 	%fd108, 0d0000000000000000, %fd101, %p5;
	setp.geu.f32 	%p6, %f1, 0f40874800;
	@%p6 bra 	$L__BB1_5;
	shr.u32 	%r36, %r5, 31;
	add.s32 	%r37, %r5, %r36;
	shr.s32 	%r38, %r37, 1;
	shl.b32 	%r39, %r38, 20;
	add.s32 	%r40, %r7, %r39;
	mov.b64 	%fd102, {%r6, %r40};
	sub.s32 	%r41, %r5, %r38;
	shl.b32 	%r42, %r41, 20;
	add.s32 	%r43, %r42, 1072693248;
	mov.b32 	%r44, 0;
	mov.b64 	%fd103, {%r44, %r43};
	mul.f64 	%fd108, %fd103, %fd102;
$L__BB1_5:
	abs.f64 	%fd104, %fd108;
	setp.eq.f64 	%p7, %fd104, 0d7FF0000000000000;
	fma.rn.f64 	%fd105, %fd108, %fd5, %fd108;
	selp.f64 	%fd106, %fd108, %fd105, %p7;
	st.param.f64 	[func_retval0], %fd106;
	ret;

}


// ===== COMPILED SASS (sm_100) =====

	.target	sm_100

	.elftype	@"ET_EXEC"


//--------------------- .note.nv.tkinfo           --------------------------
	.section	.note.nv.tkinfo,"",@"SHT_NOTE"
	.sectionflags	@"SHF_NOTE_NV_TKINFO"
	.tkinfo
        /*0018*/ 	.word	0x00000002
        /*0030*/ 	.string	""
        /*0030*/ 	.string	"ptxas"
        /*0030*/ 	.string	"Cuda compilation tools, release 13.0, V13.0.88"
        /*0030*/ 	.string	"Build cuda_13.0.r13.0/compiler.36424714_0"
        /*0030*/ 	.string	"-arch sm_100 -m 64 "



//--------------------- .note.nv.cuinfo           --------------------------
	.section	.note.nv.cuinfo,"",@"SHT_NOTE"
	.sectionflags	@"SHF_NOTE_NV_CUINFO"
        /*0018*/ 	.short	0x0002
        /*001a*/ 	.short	0x0064
        /*001c*/ 	.short	0x0082
	.zero		2


//--------------------- .nv.info                  --------------------------
	.section	.nv.info,"",@"SHT_CUDA_INFO"
	.align	4


	//----- nvinfo : EIATTR_REGCOUNT
	.align		4
        /*0000*/ 	.byte	0x04, 0x2f
        /*0002*/ 	.short	(.L_1 - .L_0)
	.align		4
.L_0:
        /*0004*/ 	.word	index@(_Z6kernelPfi)
        /*0008*/ 	.word	0x0000001e


	//----- nvinfo : EIATTR_FRAME_SIZE
	.align		4
.L_1:
        /*000c*/ 	.byte	0x04, 0x11
        /*000e*/ 	.short	(.L_3 - .L_2)
	.align		4
.L_2:
        /*0010*/ 	.word	index@($_Z6kernelPfi$__internal_accurate_pow)
        /*0014*/ 	.word	0x00000000


	//----- nvinfo : EIATTR_FRAME_SIZE
	.align		4
.L_3:
        /*0018*/ 	.byte	0x04, 0x11
        /*001a*/ 	.short	(.L_5 - .L_4)
	.align		4
.L_4:
        /*001c*/ 	.word	index@($__internal_0_$__cuda_sm20_dsqrt_rn_f64_mediumpath_v1)
        /*0020*/ 	.word	0x00000000


	//----- nvinfo : EIATTR_FRAME_SIZE
	.align		4
.L_5:
        /*0024*/ 	.byte	0x04, 0x11
        /*0026*/ 	.short	(.L_7 - .L_6)
	.align		4
.L_6:
        /*0028*/ 	.word	index@(_Z6kernelPfi)
        /*002c*/ 	.word	0x00000000


	//----- nvinfo : EIATTR_MIN_STACK_SIZE
	.align		4
.L_7:
        /*0030*/ 	.byte	0x04, 0x12
        /*0032*/ 	.short	(.L_9 - .L_8)
	.align		4
.L_8:
        /*0034*/ 	.word	index@(_Z6kernelPfi)
        /*0038*/ 	.word	0x00000000
.L_9:


//--------------------- .nv.compat                --------------------------
	.section	.nv.compat,"",@"SHT_CUDA_COMPAT_INFO"
	.align	4
        /*0000*/ 	.byte	0x02, 0x09, 0x00, 0x00, 0x02, 0x02, 0x01, 0x00, 0x02, 0x05, 0x05, 0x00, 0x03, 0x07, 0x01, 0x01
        /*0010*/ 	.byte	0x02, 0x03, 0x00, 0x00, 0x02, 0x06, 0x01, 0x00, 0x04, 0x0b, 0x08, 0x00, 0x01, 0x00, 0x00, 0x00
        /*0020*/ 	.byte	0x00, 0x00, 0x00, 0x00


//--------------------- .nv.info._Z6kernelPfi     --------------------------
	.section	.nv.info._Z6kernelPfi,"",@"SHT_CUDA_INFO"
	.sectionflags	@""
	.align	4


	//----- nvinfo : EIATTR_CUDA_API_VERSION
	.align		4
        /*0000*/ 	.byte	0x04, 0x37
        /*0002*/ 	.short	(.L_11 - .L_10)
.L_10:
        /*0004*/ 	.word	0x00000082


	//----- nvinfo : EIATTR_KPARAM_INFO
	.align		4
.L_11:
        /*0008*/ 	.byte	0x04, 0x17
        /*000a*/ 	.short	(.L_13 - .L_12)
.L_12:
        /*000c*/ 	.word	0x00000000
        /*0010*/ 	.short	0x0001
        /*0012*/ 	.short	0x0008
        /*0014*/ 	.byte	0x00, 0xf0, 0x11, 0x00


	//----- nvinfo : EIATTR_KPARAM_INFO
	.align		4
.L_13:
        /*0018*/ 	.byte	0x04, 0x17
        /*001a*/ 	.short	(.L_15 - .L_14)
.L_14:
        /*001c*/ 	.word	0x00000000
        /*0020*/ 	.short	0x0000
        /*0022*/ 	.short	0x0000
        /*0024*/ 	.byte	0x00, 0xf5, 0x21, 0x00


	//----- nvinfo : EIATTR_SPARSE_MMA_MASK
	.align		4
.L_15:
        /*0028*/ 	.byte	0x03, 0x50
        /*002a*/ 	.short	0x0000


	//----- nvinfo : EIATTR_MAXREG_COUNT
	.align		4
        /*002c*/ 	.byte	0x03, 0x1b
        /*002e*/ 	.short	0x00ff


	//----- nvinfo : EIATTR_MERCURY_ISA_VERSION
	.align		4
        /*0030*/ 	.byte	0x03, 0x5f
        /*0032*/ 	.short	0x0101


	//----- nvinfo : EIATTR_VRC_CTA_INIT_COUNT
	.align		4
        /*0034*/ 	.byte	0x02, 0x4a
	.zero		1
	.zero		1


	//----- nvinfo : EIATTR_EXIT_INSTR_OFFSETS
	.align		4
        /*0038*/ 	.byte	0x04, 0x1c
        /*003a*/ 	.short	(.L_17 - .L_16)


	//   ....[0]....
.L_16:
        /*003c*/ 	.word	0x00000070


	//   ....[1]....
        /*0040*/ 	.word	0x00000300


	//----- nvinfo : EIATTR_CRS_STACK_SIZE
	.align		4
.L_17:
        /*0044*/ 	.byte	0x04, 0x1e
        /*0046*/ 	.short	(.L_19 - .L_18)
.L_18:
        /*0048*/ 	.word	0x00000000


	//----- nvinfo : EIATTR_CBANK_PARAM_SIZE
	.align		4
.L_19:
        /*004c*/ 	.byte	0x03, 0x19
        /*004e*/ 	.short	0x000c


	//----- nvinfo : EIATTR_PARAM_CBANK
	.align		4
        /*0050*/ 	.byte	0x04, 0x0a
        /*0052*/ 	.short	(.L_21 - .L_20)
	.align		4
.L_20:
        /*0054*/ 	.word	index@(.nv.constant0._Z6kernelPfi)
        /*0058*/ 	.short	0x0380
        /*005a*/ 	.short	0x000c


	//----- nvinfo : EIATTR_SW_WAR
	.align		4
.L_21:
        /*005c*/ 	.byte	0x04, 0x36
        /*005e*/ 	.short	(.L_23 - .L_22)
.L_22:
        /*0060*/ 	.word	0x00000008
.L_23:


//--------------------- .nv.callgraph             --------------------------
	.section	.nv.callgraph,"",@"SHT_CUDA_CALLGRAPH"
	.align	4
	.sectionentsize	8
	.align		4
        /*0000*/ 	.word	0x00000000
	.align		4
        /*0004*/ 	.word	0xffffffff
	.align		4
        /*0008*/ 	.word	0x00000000
	.align		4
        /*000c*/ 	.word	0xfffffffe
	.align		4
        /*0010*/ 	.word	0x00000000
	.align		4
        /*0014*/ 	.word	0xfffffffd
	.align		4
        /*0018*/ 	.word	0x00000000
	.align		4
        /*001c*/ 	.word	0xfffffffc


//--------------------- .text._Z6kernelPfi        --------------------------
	.section	.text._Z6kernelPfi,"ax",@progbits
	.align	128
        .global         _Z6kernelPfi
        .type           _Z6kernelPfi,@function
        .size           _Z6kernelPfi,(.L_x_11 - _Z6kernelPfi)
        .other          _Z6kernelPfi,@"STO_CUDA_ENTRY STV_DEFAULT"
_Z6kernelPfi:
.text._Z6kernelPfi:
[----:B------:R-:W-:Y:S01]  /*0000*/  LDC R1, c[0x0][0x37c] ;  /* 0x0000df00ff017b82 */ /* 0x000fe20000000800 */
[----:B------:R-:W0:Y:S07]  /*0010*/  S2R R27, SR_TID.X ;  /* 0x00000000001b7919 */ /* 0x000e2e0000002100 */
[----:B------:R-:W0:Y:S01]  /*0020*/  S2UR UR4, SR_CTAID.X ;  /* 0x00000000000479c3 */ /* 0x000e220000002500 */
[----:B------:R-:W1:Y:S07]  /*0030*/  LDCU UR5, c[0x0][0x388] ;  /* 0x00007100ff0577ac */ /* 0x000e6e0008000800 */
[----:B------:R-:W0:Y:S02]  /*0040*/  LDC R26, c[0x0][0x360] ;  /* 0x0000d800ff1a7b82 */ /* 0x000e240000000800 */
[----:B0-----:R-:W-:-:S05]  /*0050*/  IMAD R27, R26, UR4, R27 ;  /* 0x000000041a1b7c24 */ /* 0x001fca000f8e021b */
[----:B-1----:R-:W-:-:S13]  /*0060*/  ISETP.GE.U32.AND P0, PT, R27, UR5, PT ;  /* 0x000000051b007c0c */ /* 0x002fda000bf06070 */
[----:B------:R-:W-:Y:S05]  /*0070*/  @P0 EXIT ;  /* 0x000000000000094d */ /* 0x000fea0003800000 */
[----:B------:R-:W0:Y:S01]  /*0080*/  LDC.64 R2, c[0x0][0x380] ;  /* 0x0000e000ff027b82 */ /* 0x000e220000000a00 */
[----:B------:R-:W1:Y:S01]  /*0090*/  LDCU UR4, c[0x0][0x370] ;  /* 0x00006e00ff0477ac */ /* 0x000e620008000800 */
[----:B------:R-:W2:Y:S01]  /*00a0*/  LDCU.64 UR6, c[0x0][0x358] ;  /* 0x00006b00ff0677ac */ /* 0x000ea20008000a00 */
[----:B------:R-:W3:Y:S01]  /*00b0*/  LDCU UR10, c[0x0][0x388] ;  /* 0x00007100ff0a77ac */ /* 0x000ee20008000800 */
[----:B-1----:R-:W-:-:S07]  /*00c0*/  IMAD R26, R26, UR4, RZ ;  /* 0x000000041a1a7c24 */ /* 0x002fce000f8e02ff */
.L_x_3:
[----:B-1----:R1:W4:Y:S01]  /*00d0*/  I2F.F64 R4, R27 ;  /* 0x0000001b00047312 */ /* 0x0023220000201c00 */
[----:B------:R-:W-:Y:S01]  /*00e0*/  BSSY.RECONVERGENT B0, `(.L_x_0) ;  /* 0x0000003000007945 */ /* 0x000fe20003800200 */
[----:B------:R-:W-:-:S07]  /*00f0*/  MOV R0, 0x110 ;  /* 0x0000011000007802 */ /* 0x000fce0000000f00 */
[----:B01234-:R-:W-:Y:S05]  /*0100*/  CALL.REL.NOINC `($_Z6kernelPfi$__internal_accurate_pow) ;  /* 0x00000004003c7944 */ /* 0x01ffea0003c00000 */
[----:B------:R-:W-:Y:S05]  /*0110*/  BSYNC.RECONVERGENT B0 ;  /* 0x0000000000007941 */ /* 0x000fea0003800200 */
.L_x_0:
[----:B------:R-:W0:Y:S01]  /*0120*/  MUFU.RSQ64H R7, R19 ;  /* 0x0000001300077308 */ /* 0x000e220000001c00 */
[----:B------:R-:W-:Y:S01]  /*0130*/  VIADD R6, R19, 0xfcb00000 ;  /* 0xfcb0000013067836 */ /* 0x000fe20000000000 */
[----:B------:R-:W-:Y:S01]  /*0140*/  BSSY.RECONVERGENT B0, `(.L_x_1) ;  /* 0x0000014000007945 */ /* 0x000fe20003800200 */
[----:B------:R-:W-:Y:S01]  /*0150*/  IMAD.MOV.U32 R4, RZ, RZ, R10 ;  /* 0x000000ffff047224 */ /* 0x000fe200078e000a */
[----:B------:R-:W-:Y:S01]  /*0160*/  MOV R10, 0x0 ;  /* 0x00000000000a7802 */ /* 0x000fe20000000f00 */
[----:B------:R-:W-:Y:S01]  /*0170*/  IMAD.MOV.U32 R5, RZ, RZ, R19 ;  /* 0x000000ffff057224 */ /* 0x000fe200078e0013 */
[----:B------:R-:W-:Y:S01]  /*0180*/  ISETP.GE.U32.AND P1, PT, R6, 0x7ca00000, PT ;  /* 0x7ca000000600780c */ /* 0x000fe20003f26070 */
[----:B------:R-:W-:Y:S01]  /*0190*/  IMAD.MOV.U32 R11, RZ, RZ, 0x3fd80000 ;  /* 0x3fd80000ff0b7424 */ /* 0x000fe200078e00ff */
[----:B------:R-:W-:Y:S01]  /*01a0*/  ISETP.NE.AND P0, PT, R27, RZ, PT ;  /* 0x000000ff1b00720c */ /* 0x000fe20003f05270 */
[----:B0-----:R-:W-:-:S08]  /*01b0*/  DMUL R8, R6, R6 ;  /* 0x0000000606087228 */ /* 0x001fd00000000000 */
[----:B------:R-:W-:-:S08]  /*01c0*/  DFMA R8, R4, -R8, 1 ;  /* 0x3ff000000408742b */ /* 0x000fd00000000808 */
[----:B------:R-:W-:Y:S02]  /*01d0*/  DFMA R10, R8, R10, 0.5 ;  /* 0x3fe00000080a742b */ /* 0x000fe4000000000a */
[----:B------:R-:W-:-:S08]  /*01e0*/  DMUL R8, R6, R8 ;  /* 0x0000000806087228 */ /* 0x000fd00000000000 */
[----:B------:R-:W-:-:S08]  /*01f0*/  DFMA R12, R10, R8, R6 ;  /* 0x000000080a0c722b */ /* 0x000fd00000000006 */
[----:B------:R-:W-:Y:S02]  /*0200*/  DMUL R14, R4, R12 ;  /* 0x0000000c040e7228 */ /* 0x000fe40000000000 */
[----:B------:R-:W-:Y:S02]  /*0210*/  VIADD R11, R13, 0xfff00000 ;  /* 0xfff000000d0b7836 */ /* 0x000fe40000000000 */
[----:B------:R-:W-:-:S04]  /*0220*/  IMAD.MOV.U32 R10, RZ, RZ, R12 ;  /* 0x000000ffff0a7224 */ /* 0x000fc800078e000c */
[----:B------:R-:W-:-:S08]  /*0230*/  DFMA R16, R14, -R14, R4 ;  /* 0x8000000e0e10722b */ /* 0x000fd00000000004 */
[----:B------:R-:W-:Y:S01]  /*0240*/  DFMA R8, R16, R10, R14 ;  /* 0x0000000a1008722b */ /* 0x000fe2000000000e */
[----:B------:R-:W-:Y:S10]  /*0250*/  @!P1 BRA `(.L_x_2) ;  /* 0x0000000000089947 */ /* 0x000ff40003800000 */
[----:B------:R-:W-:-:S07]  /*0260*/  MOV R0, 0x280 ;  /* 0x0000028000007802 */ /* 0x000fce0000000f00 */
[----:B------:R-:W-:Y:S05]  /*0270*/  CALL.REL.NOINC `($__internal_0_$__cuda_sm20_dsqrt_rn_f64_mediumpath_v1) ;  /* 0x0000000000247944 */ /* 0x000fea0003c00000 */
.L_x_2:
[----:B------:R-:W-:Y:S05]  /*0280*/  BSYNC.RECONVERGENT B0 ;  /* 0x0000000000007941 */ /* 0x000fea0003800200 */
.L_x_1:
[----:B------:R-:W0:Y:S01]  /*0290*/  F2F.F32.F64 R8, R8 ;  /* 0x0000000800087310 */ /* 0x000e220000301000 */
[----:B------:R-:W-:Y:S01]  /*02a0*/  IMAD.WIDE.U32 R4, R27, 0x4, R2 ;  /* 0x000000041b047825 */ /* 0x000fe200078e0002 */
[----:B------:R-:W-:Y:S02]  /*02b0*/  IADD3 R27, PT, PT, R26, R27, RZ ;  /* 0x0000001b1a1b7210 */ /* 0x000fe40007ffe0ff */
[----:B0-----:R-:W-:Y:S02]  /*02c0*/  FSEL R7, R8, 1, P0 ;  /* 0x3f80000008077808 */ /* 0x001fe40000000000 */
[----:B------:R-:W-:-:S03]  /*02d0*/  ISETP.GE.U32.AND P0, PT, R27, UR10, PT ;  /* 0x0000000a1b007c0c */ /* 0x000fc6000bf06070 */
[----:B------:R1:W-:Y:S10]  /*02e0*/  STG.E desc[UR6][R4.64], R7 ;  /* 0x0000000704007986 */ /* 0x0003f4000c101906 */
[----:B------:R-:W-:Y:S05]  /*02f0*/  @!P0 BRA `(.L_x_3) ;  /* 0xfffffffc00748947 */ /* 0x000fea000383ffff */
[----:B------:R-:W-:Y:S05]  /*0300*/  EXIT ;  /* 0x000000000000794d */ /* 0x000fea0003800000 */
        .weak           $__internal_0_$__cuda_sm20_dsqrt_rn_f64_mediumpath_v1
        .type           $__internal_0_$__cuda_sm20_dsqrt_rn_f64_mediumpath_v1,@function
        .size           $__internal_0_$__cuda_sm20_dsqrt_rn_f64_mediumpath_v1,($_Z6kernelPfi$__internal_accurate_pow - $__internal_0_$__cuda_sm20_dsqrt_rn_f64_mediumpath_v1)
$__internal_0_$__cuda_sm20_dsqrt_rn_f64_mediumpath_v1:
[----:B------:R-:W-:Y:S01]  /*0310*/  ISETP.GE.U32.AND P1, PT, R6, -0x3400000, PT ;  /* 0xfcc000000600780c */ /* 0x000fe20003f26070 */
[----:B------:R-:W-:Y:S01]  /*0320*/  BSSY.RECONVERGENT B1, `(.L_x_4) ;  /* 0x0000028000017945 */ /* 0x000fe20003800200 */
[----:B------:R-:W-:Y:S01]  /*0330*/  IMAD.MOV.U32 R6, RZ, RZ, R4 ;  /* 0x000000ffff067224 */ /* 0x000fe200078e0004 */
[----:B------:R-:W-:Y:S01]  /*0340*/  MOV R7, R5 ;  /* 0x0000000500077202 */ /* 0x000fe20000000f00 */
[----:B------:R-:W-:Y:S02]  /*0350*/  IMAD.MOV.U32 R10, RZ, RZ, R12 ;  /* 0x000000ffff0a7224 */ /* 0x000fe400078e000c */
[----:B------:R-:W-:Y:S02]  /*0360*/  IMAD.MOV.U32 R4, RZ, RZ, R16 ;  /* 0x000000ffff047224 */ /* 0x000fe400078e0010 */
[----:B------:R-:W-:-:S05]  /*0370*/  IMAD.MOV.U32 R5, RZ, RZ, R17 ;  /* 0x000000ffff057224 */ /* 0x000fca00078e0011 */
[----:B------:R-:W-:Y:S05]  /*0380*/  @!P1 BRA `(.L_x_5) ;  /* 0x0000000000209947 */ /* 0x000fea0003800000 */
[----:B------:R-:W-:-:S10]  /*0390*/  DFMA.RM R4, R4, R10, R14 ;  /* 0x0000000a0404722b */ /* 0x000fd4000000400e */
[----:B------:R-:W-:-:S04]  /*03a0*/  IADD3 R8, P1, PT, R4, 0x1, RZ ;  /* 0x0000000104087810 */ /* 0x000fc80007f3e0ff */
[----:B------:R-:W-:-:S06]  /*03b0*/  IADD3.X R9, PT, PT, RZ, R5, RZ, P1, !PT ;  /* 0x00000005ff097210 */ /* 0x000fcc0000ffe4ff */
[----:B------:R-:W-:-:S08]  /*03c0*/  DFMA.RP R6, -R4, R8, R6 ;  /* 0x000000080406722b */ /* 0x000fd00000008106 */
[----:B------:R-:W-:-:S06]  /*03d0*/  DSETP.GT.AND P1, PT, R6, RZ, PT ;  /* 0x000000ff0600722a */ /* 0x000fcc0003f24000 */
[----:B------:R-:W-:Y:S02]  /*03e0*/  FSEL R4, R8, R4, P1 ;  /* 0x0000000408047208 */ /* 0x000fe40000800000 */
[----:B------:R-:W-:Y:S01]  /*03f0*/  FSEL R5, R9, R5, P1 ;  /* 0x0000000509057208 */ /* 0x000fe20000800000 */
[----:B------:R-:W-:Y:S06]  /*0400*/  BRA `(.L_x_6) ;  /* 0x0000000000647947 */ /* 0x000fec0003800000 */
.L_x_5:
[----:B------:R-:W-:-:S14]  /*0410*/  DSETP.NE.AND P1, PT, R6, RZ, PT ;  /* 0x000000ff0600722a */ /* 0x000fdc0003f25000 */
[----:B------:R-:W-:Y:S05]  /*0420*/  @!P1 BRA `(.L_x_7) ;  /* 0x0000000000589947 */ /* 0x000fea0003800000 */
[----:B------:R-:W-:-:S13]  /*0430*/  ISETP.GE.AND P1, PT, R7, RZ, PT ;  /* 0x000000ff0700720c */ /* 0x000fda0003f26270 */
[----:B------:R-:W-:Y:S02]  /*0440*/  @!P1 IMAD.MOV.U32 R4, RZ, RZ, 0x0 ;  /* 0x00000000ff049424 */ /* 0x000fe400078e00ff */
[----:B------:R-:W-:Y:S01]  /*0450*/  @!P1 IMAD.MOV.U32 R5, RZ, RZ, -0x80000 ;  /* 0xfff80000ff059424 */ /* 0x000fe200078e00ff */
[----:B------:R-:W-:Y:S06]  /*0460*/  @!P1 BRA `(.L_x_6) ;  /* 0x00000000004c9947 */ /* 0x000fec0003800000 */
[----:B------:R-:W-:-:S13]  /*0470*/  ISETP.GT.AND P1, PT, R7, 0x7fefffff, PT ;  /* 0x7fefffff0700780c */ /* 0x000fda0003f24270 */
[----:B------:R-:W-:Y:S05]  /*0480*/  @P1 BRA `(.L_x_7) ;  /* 0x0000000000401947 */ /* 0x000fea0003800000 */
[----:B------:R-:W-:Y:S01]  /*0490*/  DMUL R4, R6, 8.11296384146066816958e+31 ;  /* 0x4690000006047828 */ /* 0x000fe20000000000 */
[----:B------:R-:W-:Y:S01]  /*04a0*/  IMAD.MOV.U32 R10, RZ, RZ, 0x0 ;  /* 0x00000000ff0a7424 */ /* 0x000fe200078e00ff */
[----:B------:R-:W-:Y:S01]  /*04b0*/  MOV R6, RZ ;  /* 0x000000ff00067202 */ /* 0x000fe20000000f00 */
[----:B------:R-:W-:-:S03]  /*04c0*/  IMAD.MOV.U32 R11, RZ, RZ, 0x3fd80000 ;  /* 0x3fd80000ff0b7424 */ /* 0x000fc600078e00ff */
[----:B------:R-:W0:Y:S02]  /*04d0*/  MUFU.RSQ64H R7, R5 ;  /* 0x0000000500077308 */ /* 0x000e240000001c00 */
[----:B0-----:R-:W-:-:S08]  /*04e0*/  DMUL R8, R6, R6 ;  /* 0x0000000606087228 */ /* 0x001fd00000000000 */
[----:B------:R-:W-:-:S08]  /*04f0*/  DFMA R8, R4, -R8, 1 ;  /* 0x3ff000000408742b */ /* 0x000fd00000000808 */
[----:B------:R-:W-:Y:S02]  /*0500*/  DFMA R10, R8, R10, 0.5 ;  /* 0x3fe00000080a742b */ /* 0x000fe4000000000a */
[----:B------:R-:W-:-:S08]  /*0510*/  DMUL R8, R6, R8 ;  /* 0x0000000806087228 */ /* 0x000fd00000000000 */
[----:B------:R-:W-:-:S08]  /*0520*/  DFMA R8, R10, R8, R6 ;  /* 0x000000080a08722b */ /* 0x000fd00000000006 */
[----:B------:R-:W-:Y:S02]  /*0530*/  DMUL R6, R4, R8 ;  /* 0x0000000804067228 */ /* 0x000fe40000000000 */
[----:B------:R-:W-:-:S06]  /*0540*/  IADD3 R9, PT, PT, R9, -0x100000, RZ ;  /* 0xfff0000009097810 */ /* 0x000fcc0007ffe0ff */
[----:B------:R-:W-:-:S08]  /*0550*/  DFMA R10, R6, -R6, R4 ;  /* 0x80000006060a722b */ /* 0x000fd00000000004 */
[----:B------:R-:W-:-:S10]  /*0560*/  DFMA R4, R8, R10, R6 ;  /* 0x0000000a0804722b */ /* 0x000fd40000000006 */
[----:B------:R-:W-:Y:S01]  /*0570*/  VIADD R5, R5, 0xfcb00000 ;  /* 0xfcb0000005057836 */ /* 0x000fe20000000000 */
[----:B------:R-:W-:Y:S06]  /*0580*/  BRA `(.L_x_6) ;  /* 0x0000000000047947 */ /* 0x000fec0003800000 */
.L_x_7:
[----:B------:R-:W-:-:S11]  /*0590*/  DADD R4, R6, R6 ;  /* 0x0000000006047229 */ /* 0x000fd60000000006 */
.L_x_6:
[----:B------:R-:W-:Y:S05]  /*05a0*/  BSYNC.RECONVERGENT B1 ;  /* 0x0000000000017941 */ /* 0x000fea0003800200 */
.L_x_4:
[----:B------:R-:W-:Y:S01]  /*05b0*/  IMAD.MOV.U32 R8, RZ, RZ, R4 ;  /* 0x000000ffff087224 */ /* 0x000fe200078e0004 */
[----:B------:R-:W-:Y:S01]  /*05c0*/  MOV R9, R5 ;  /* 0x0000000500097202 */ /* 0x000fe20000000f00 */
[----:B------:R-:W-:Y:S02]  /*05d0*/  IMAD.MOV.U32 R4, RZ, RZ, R0 ;  /* 0x000000ffff047224 */ /* 0x000fe400078e0000 */
[----:B------:R-:W-:-:S04]  /*05e0*/  IMAD.MOV.U32 R5, RZ, RZ, 0x0 ;  /* 0x00000000ff057424 */ /* 0x000fc800078e00ff */
[----:B------:R-:W-:Y:S05]  /*05f0*/  RET.REL.NODEC R4 `(_Z6kernelPfi) ;  /* 0xfffffff804807950 */ /* 0x000fea0003c3ffff */
        .type           $_Z6kernelPfi$__internal_accurate_pow,@function
        .size           $_Z6kernelPfi$__internal_accurate_pow,(.L_x_11 - $_Z6kernelPfi$__internal_accurate_pow)
$_Z6kernelPfi$__internal_accurate_pow:
[----:B------:R-:W0:Y:S01]  /*0600*/  MUFU.RCP64H R15, 1.7853975296020507812 ;  /* 0x3ffc90fd000f7908 */ /* 0x000e220000001800 */
[----:B------:R-:W-:Y:S01]  /*0610*/  MOV R6, 0x7e45803d ;  /* 0x7e45803d00067802 */ /* 0x000fe20000000f00 */
[----:B------:R-:W-:Y:S01]  /*0620*/  IMAD.MOV.U32 R7, RZ, RZ, 0x3ffc90fd ;  /* 0x3ffc90fdff077424 */ /* 0x000fe200078e00ff */
[----:B------:R-:W-:Y:S01]  /*0630*/  UMOV UR4, 0xdd3fe18 ;  /* 0x0dd3fe1800047882 */ /* 0x000fe20000000000 */
[----:B------:R-:W-:Y:S01]  /*0640*/  IMAD.MOV.U32 R14, RZ, RZ, RZ ;  /* 0x000000ffff0e7224 */ /* 0x000fe200078e00ff */
[----:B------:R-:W-:Y:S01]  /*0650*/  UMOV UR5, 0x3fcb7814 ;  /* 0x3fcb781400057882 */ /* 0x000fe20000000000 */
[----:B------:R-:W-:Y:S01]  /*0660*/  MOV R8, 0x41ad3b5a ;  /* 0x41ad3b5a00087802 */ /* 0x000fe20000000f00 */
[----:B------:R-:W-:Y:S01]  /*0670*/  IMAD.MOV.U32 R9, RZ, RZ, 0x3ed0f5d2 ;  /* 0x3ed0f5d2ff097424 */ /* 0x000fe200078e00ff */
[----:B------:R-:W-:Y:S01]  /*0680*/  UMOV UR8, 0x7d2cafe2 ;  /* 0x7d2cafe200087882 */ /* 0x000fe20000000000 */
[----:B------:R-:W-:Y:S01]  /*0690*/  UMOV UR9, 0x3eb0f5ff ;  /* 0x3eb0f5ff00097882 */ /* 0x000fe20000000000 */
[----:B0-----:R-:W-:-:S08]  /*06a0*/  DFMA R6, R14, -R6, 1 ;  /* 0x3ff000000e06742b */ /* 0x001fd00000000806 */
[----:B------:R-:W-:-:S08]  /*06b0*/  DFMA R6, R6, R6, R6 ;  /* 0x000000060606722b */ /* 0x000fd00000000006 */
[----:B------:R-:W-:-:S08]  /*06c0*/  DFMA R14, R14, R6, R14 ;  /* 0x000000060e0e722b */ /* 0x000fd0000000000e */
[----:B------:R-:W-:-:S08]  /*06d0*/  DMUL R6, R14, -UR4 ;  /* 0x800000040e067c28 */ /* 0x000fd00008000000 */
[----:B------:R-:W-:-:S08]  /*06e0*/  DFMA R6, R14, -UR4, R6 ;  /* 0x800000040e067c2b */ /* 0x000fd00008000006 */
[C---:B------:R-:W-:Y:S02]  /*06f0*/  DMUL R12, R6.reuse, R6 ;  /* 0x00000006060c7228 */ /* 0x040fe40000000000 */
[----:B------:R-:W-:-:S06]  /*0700*/  DADD R10, -R6, -UR4 ;  /* 0x80000004060a7e29 */ /* 0x000fcc0008000100 */
[----:B------:R-:W-:Y:S01]  /*0710*/  DFMA R8, R12, UR8, R8 ;  /* 0x000000080c087c2b */ /* 0x000fe20008000008 */
[----:B------:R-:W-:Y:S01]  /*0720*/  UMOV UR8, 0x75488a3f ;  /* 0x75488a3f00087882 */ /* 0x000fe20000000000 */
[----:B------:R-:W-:Y:S01]  /*0730*/  UMOV UR9, 0x3ef3b20a ;  /* 0x3ef3b20a00097882 */ /* 0x000fe20000000000 */
[----:B------:R-:W-:Y:S02]  /*0740*/  DADD R18, R10, R10 ;  /* 0x000000000a127229 */ /* 0x000fe4000000000a */
[----:B------:R-:W-:-:S03]  /*0750*/  DMUL R10, R6, R6 ;  /* 0x00000006060a7228 */ /* 0x000fc60000000000 */
[----:B------:R-:W-:Y:S01]  /*0760*/  DFMA R8, R12, R8, UR8 ;  /* 0x000000080c087e2b */ /* 0x000fe20008000008 */
[----:B------:R-:W-:Y:S01]  /*0770*/  UMOV UR8, 0xe4faecd5 ;  /* 0xe4faecd500087882 */ /* 0x000fe20000000000 */
[----:B------:R-:W-:Y:S01]  /*0780*/  UMOV UR9, 0x3f1745cd ;  /* 0x3f1745cd00097882 */ /* 0x000fe20000000000 */
[----:B------:R-:W-:Y:S01]  /*0790*/  DFMA R18, -R6, -UR4, R18 ;  /* 0x8000000406127c2b */ /* 0x000fe20008000112 */
[----:B------:R-:W-:Y:S01]  /*07a0*/  UMOV UR4, 0xb9e7b0 ;  /* 0x00b9e7b000047882 */ /* 0x000fe20000000000 */
[----:B------:R-:W-:-:S03]  /*07b0*/  UMOV UR5, 0x3c46a4cb ;  /* 0x3c46a4cb00057882 */ /* 0x000fc60000000000 */
[----:B------:R-:W-:Y:S01]  /*07c0*/  DFMA R8, R12, R8, UR8 ;  /* 0x000000080c087e2b */ /* 0x000fe20008000008 */
[----:B------:R-:W-:Y:S01]  /*07d0*/  UMOV UR8, 0x258a578b ;  /* 0x258a578b00087882 */ /* 0x000fe20000000000 */
[----:B------:R-:W-:Y:S01]  /*07e0*/  UMOV UR9, 0x3f3c71c7 ;  /* 0x3f3c71c700097882 */ /* 0x000fe20000000000 */
[----:B------:R-:W-:-:S05]  /*07f0*/  DMUL R14, R14, R18 ;  /* 0x000000120e0e7228 */ /* 0x000fca0000000000 */
[----:B------:R-:W-:Y:S01]  /*0800*/  DFMA R8, R12, R8, UR8 ;  /* 0x000000080c087e2b */ /* 0x000fe20008000008 */
[----:B------:R-:W-:Y:S01]  /*0810*/  UMOV UR8, 0x9242b910 ;  /* 0x9242b91000087882 */ /* 0x000fe20000000000 */
[----:B------:R-:W-:-:S03]  /*0820*/  UMOV UR9, 0x3f624924 ;  /* 0x3f62492400097882 */ /* 0x000fc60000000000 */
[----:B------:R-:W-:Y:S01]  /*0830*/  VIADD R23, R15, 0x100000 ;  /* 0x001000000f177836 */ /* 0x000fe20000000000 */
[----:B------:R-:W-:Y:S02]  /*0840*/  MOV R22, R14 ;  /* 0x0000000e00167202 */ /* 0x000fe40000000f00 */
[----:B------:R-:W-:Y:S01]  /*0850*/  DFMA R8, R12, R8, UR8 ;  /* 0x000000080c087e2b */ /* 0x000fe20008000008 */
[----:B------:R-:W-:Y:S01]  /*0860*/  UMOV UR8, 0x99999dfb ;  /* 0x99999dfb00087882 */ /* 0x000fe20000000000 */
[----:B------:R-:W-:-:S06]  /*0870*/  UMOV UR9, 0x3f899999 ;  /* 0x3f89999900097882 */ /* 0x000fcc0000000000 */
[----:B------:R-:W-:Y:S01]  /*0880*/  DFMA R16, R12, R8, UR8 ;  /* 0x000000080c107e2b */ /* 0x000fe20008000008 */
[----:B------:R-:W-:Y:S01]  /*0890*/  UMOV UR8, 0x55555555 ;  /* 0x5555555500087882 */ /* 0x000fe20000000000 */
[----:B------:R-:W-:-:S06]  /*08a0*/  UMOV UR9, 0x3fb55555 ;  /* 0x3fb5555500097882 */ /* 0x000fcc0000000000 */
[----:B------:R-:W-:-:S08]  /*08b0*/  DFMA R8, R12, R16, UR8 ;  /* 0x000000080c087e2b */ /* 0x000fd00008000010 */
[----:B------:R-:W-:-:S08]  /*08c0*/  DADD R20, -R8, UR8 ;  /* 0x0000000808147e29 */ /* 0x000fd00008000100 */
[----:B------:R-:W-:Y:S02]  /*08d0*/  DFMA R16, R12, R16, R20 ;  /* 0x000000100c10722b */ /* 0x000fe40000000014 */
[C---:B------:R-:W-:Y:S02]  /*08e0*/  DMUL R12, R6.reuse, R10 ;  /* 0x0000000a060c7228 */ /* 0x040fe40000000000 */
[----:B------:R-:W-:-:S04]  /*08f0*/  DFMA R20, R6, R6, -R10 ;  /* 0x000000060614722b */ /* 0x000fc8000000080a */
[----:B------:R-:W-:Y:S01]  /*0900*/  DADD R16, R16, -UR4 ;  /* 0x8000000410107e29 */ /* 0x000fe20008000000 */
[----:B------:R-:W-:Y:S01]  /*0910*/  UMOV UR4, 0x0 ;  /* 0x0000000000047882 */ /* 0x000fe20000000000 */
[C---:B------:R-:W-:Y:S01]  /*0920*/  DFMA R18, R6.reuse, R10, -R12 ;  /* 0x0000000a0612722b */ /* 0x040fe2000000080c */
[----:B------:R-:W-:Y:S01]  /*0930*/  UMOV UR5, 0x40000000 ;  /* 0x4000000000057882 */ /* 0x000fe20000000000 */
[----:B------:R-:W-:-:S04]  /*0940*/  DFMA R20, R6, R22, R20 ;  /* 0x000000160614722b */ /* 0x000fc80000000014 */
[----:B------:R-:W-:Y:S02]  /*0950*/  DADD R24, R8, R16 ;  /* 0x0000000008187229 */ /* 0x000fe40000000010 */
[----:B------:R-:W-:-:S06]  /*0960*/  DFMA R18, R14, R10, R18 ;  /* 0x0000000a0e12722b */ /* 0x000fcc0000000012 */
[----:B------:R-:W-:Y:S02]  /*0970*/  DMUL R10, R24, R12 ;  /* 0x0000000c180a7228 */ /* 0x000fe40000000000 */
[----:B------:R-:W-:Y:S02]  /*0980*/  DFMA R18, R6, R20, R18 ;  /* 0x000000140612722b */ /* 0x000fe40000000012 */
[----:B------:R-:W-:-:S04]  /*0990*/  DADD R20, R8, -R24 ;  /* 0x0000000008147229 */ /* 0x000fc80000000818 */
[----:B------:R-:W-:-:S04]  /*09a0*/  DFMA R8, R24, R12, -R10 ;  /* 0x0000000c1808722b */ /* 0x000fc8000000080a */
[----:B------:R-:W-:-:S04]  /*09b0*/  DADD R20, R16, R20 ;  /* 0x0000000010147229 */ /* 0x000fc80000000014 */
[----:B------:R-:W-:-:S08]  /*09c0*/  DFMA R8, R24, R18, R8 ;  /* 0x000000121808722b */ /* 0x000fd00000000008 */
[----:B------:R-:W-:-:S08]  /*09d0*/  DFMA R20, R20, R12, R8 ;  /* 0x0000000c1414722b */ /* 0x000fd00000000008 */
[----:B------:R-:W-:-:S08]  /*09e0*/  DADD R12, R10, R20 ;  /* 0x000000000a0c7229 */ /* 0x000fd00000000014 */
[--C-:B------:R-:W-:Y:S02]  /*09f0*/  DADD R8, R6, R12.reuse ;  /* 0x0000000006087229 */ /* 0x100fe4000000000c */
[----:B------:R-:W-:-:S06]  /*0a00*/  DADD R10, R10, -R12 ;  /* 0x000000000a0a7229 */ /* 0x000fcc000000080c */
[----:B------:R-:W-:Y:S02]  /*0a10*/  DADD R6, R6, -R8 ;  /* 0x0000000006067229 */ /* 0x000fe40000000808 */
[----:B------:R-:W-:-:S06]  /*0a20*/  DADD R10, R20, R10 ;  /* 0x00000000140a7229 */ /* 0x000fcc000000000a */
[----:B------:R-:W-:-:S08]  /*0a30*/  DADD R6, R12, R6 ;  /* 0x000000000c067229 */ /* 0x000fd00000000006 */
[----:B------:R-:W-:Y:S01]  /*0a40*/  DADD R6, R10, R6 ;  /* 0x000000000a067229 */ /* 0x000fe20000000006 */
[----:B------:R-:W-:Y:S02]  /*0a50*/  IMAD.MOV.U32 R10, RZ, RZ, -0x105c611 ;  /* 0xfefa39efff0a7424 */ /* 0x000fe400078e00ff */
[----:B------:R-:W-:-:S05]  /*0a60*/  IMAD.MOV.U32 R11, RZ, RZ, 0x3fe62e42 ;  /* 0x3fe62e42ff0b7424 */ /* 0x000fca00078e00ff */
[----:B------:R-:W-:Y:S01]  /*0a70*/  DADD R14, R14, R6 ;  /* 0x000000000e0e7229 */ /* 0x000fe20000000006 */
[----:B------:R-:W-:Y:S01]  /*0a80*/  MOV R6, 0xfefa39ef ;  /* 0xfefa39ef00067802 */ /* 0x000fe20000000f00 */
[----:B------:R-:W-:-:S06]  /*0a90*/  IMAD.MOV.U32 R7, RZ, RZ, 0x3fe62e42 ;  /* 0x3fe62e42ff077424 */ /* 0x000fcc00078e00ff */
[----:B------:R-:W-:-:S08]  /*0aa0*/  DADD R12, R8, R14 ;  /* 0x00000000080c7229 */ /* 0x000fd0000000000e */
[--C-:B------:R-:W-:Y:S02]  /*0ab0*/  DFMA R10, R10, UR4, R12.reuse ;  /* 0x000000040a0a7c2b */ /* 0x100fe4000800000c */
[----:B------:R-:W-:-:S06]  /*0ac0*/  DADD R8, R8, -R12 ;  /* 0x0000000008087229 */ /* 0x000fcc000000080c */
[----:B------:R-:W-:Y:S02]  /*0ad0*/  DFMA R16, -R6, 2, R10 ;  /* 0x400000000610782b */ /* 0x000fe4000000010a */
[----:B------:R-:W-:Y:S01]  /*0ae0*/  DADD R8, R14, R8 ;  /* 0x000000000e087229 */ /* 0x000fe20000000008 */
[----:B------:R-:W-:Y:S01]  /*0af0*/  LOP3.LUT R15, R5, 0xff0fffff, RZ, 0xc0, !PT ;  /* 0xff0fffff050f7812 */ /* 0x000fe200078ec0ff */
[----:B------:R-:W-:-:S04]  /*0b00*/  IMAD.MOV.U32 R14, RZ, RZ, R4 ;  /* 0x000000ffff0e7224 */ /* 0x000fc800078e0004 */
[----:B------:R-:W-:Y:S01]  /*0b10*/  DADD R16, -R12, R16 ;  /* 0x000000000c107229 */ /* 0x000fe20000000110 */
[----:B------:R-:W-:Y:S01]  /*0b20*/  IMAD.MOV.U32 R12, RZ, RZ, 0x3b39803f ;  /* 0x3b39803fff0c7424 */ /* 0x000fe200078e00ff */
[----:B------:R-:W-:-:S06]  /*0b30*/  MOV R13, 0x3c7abc9e ;  /* 0x3c7abc9e000d7802 */ /* 0x000fcc0000000f00 */
[----:B------:R-:W-:-:S08]  /*0b40*/  DADD R8, R8, -R16 ;  /* 0x0000000008087229 */ /* 0x000fd00000000810 */
[----:B------:R-:W-:Y:S01]  /*0b50*/  DFMA R8, R12, UR4, R8 ;  /* 0x000000040c087c2b */ /* 0x000fe20008000008 */
[----:B------:R-:W-:Y:S01]  /*0b60*/  UMOV UR4, 0x3b39803f ;  /* 0x3b39803f00047882 */ /* 0x000fe20000000000 */
[----:B------:R-:W-:Y:S01]  /*0b70*/  IMAD.SHL.U32 R12, R5, 0x2, RZ ;  /* 0x00000002050c7824 */ /* 0x000fe200078e00ff */
[----:B------:R-:W-:-:S04]  /*0b80*/  UMOV UR5, 0x3c7abc9e ;  /* 0x3c7abc9e00057882 */ /* 0x000fc80000000000 */
[----:B------:R-:W-:Y:S01]  /*0b90*/  ISETP.GT.U32.AND P0, PT, R12, -0x2000001, PT ;  /* 0xfdffffff0c00780c */ /* 0x000fe20003f04070 */
[----:B------:R-:W-:-:S03]  /*0ba0*/  DADD R12, R10, R8 ;  /* 0x000000000a0c7229 */ /* 0x000fc60000000008 */
[----:B------:R-:W-:-:S05]  /*0bb0*/  SEL R15, R15, R5, P0 ;  /* 0x000000050f0f7207 */ /* 0x000fca0000000000 */
[----:B------:R-:W-:Y:S02]  /*0bc0*/  DADD R10, R10, -R12 ;  /* 0x000000000a0a7229 */ /* 0x000fe4000000080c */
[----:B------:R-:W-:-:S06]  /*0bd0*/  DMUL R4, R12, R14 ;  /* 0x0000000e0c047228 */ /* 0x000fcc0000000000 */
[----:B------:R-:W-:Y:S02]  /*0be0*/  DADD R10, R8, R10 ;  /* 0x00000000080a7229 */ /* 0x000fe4000000000a */
[----:B------:R-:W-:-:S08]  /*0bf0*/  DFMA R12, R12, R14, -R4 ;  /* 0x0000000e0c0c722b */ /* 0x000fd00000000804 */
[----:B------:R-:W-:Y:S01]  /*0c00*/  DFMA R12, R10, R14, R12 ;  /* 0x0000000e0a0c722b */ /* 0x000fe2000000000c */
[----:B------:R-:W-:Y:S01]  /*0c10*/  MOV R10, 0x652b82fe ;  /* 0x652b82fe000a7802 */ /* 0x000fe20000000f00 */
[----:B------:R-:W-:-:S06]  /*0c20*/  IMAD.MOV.U32 R11, RZ, RZ, 0x3ff71547 ;  /* 0x3ff71547ff0b7424 */ /* 0x000fcc00078e00ff */
[----:B------:R-:W-:-:S08]  /*0c30*/  DADD R8, R4, R12 ;  /* 0x0000000004087229 */ /* 0x000fd0000000000c */
[----:B------:R-:W-:Y:S02]  /*0c40*/  DFMA R10, R8, R10, 6.75539944105574400000e+15 ;  /* 0x43380000080a742b */ /* 0x000fe4000000000a */
[----:B------:R-:W-:Y:S01]  /*0c50*/  FSETP.GEU.AND P0, PT, |R9|, 4.1917929649353027344, PT ;  /* 0x4086232b0900780b */ /* 0x000fe20003f0e200 */
[----:B------:R-:W-:-:S05]  /*0c60*/  DADD R4, R4, -R8 ;  /* 0x0000000004047229 */ /* 0x000fca0000000808 */
[----:B------:R-:W-:-:S03]  /*0c70*/  DADD R14, R10, -6.75539944105574400000e+15 ;  /* 0xc33800000a0e7429 */ /* 0x000fc60000000000 */
[----:B------:R-:W-:-:S05]  /*0c80*/  DADD R12, R12, R4 ;  /* 0x000000000c0c7229 */ /* 0x000fca0000000004 */
[----:B------:R-:W-:-:S08]  /*0c90*/  DFMA R6, R14, -R6, R8 ;  /* 0x800000060e06722b */ /* 0x000fd00000000008 */
[----:B------:R-:W-:Y:S01]  /*0ca0*/  DFMA R6, R14, -UR4, R6 ;  /* 0x800000040e067c2b */ /* 0x000fe20008000006 */
[----:B------:R-:W-:Y:S01]  /*0cb0*/  UMOV UR4, 0x69ce2bdf ;  /* 0x69ce2bdf00047882 */ /* 0x000fe20000000000 */
[----:B------:R-:W-:Y:S01]  /*0cc0*/  IMAD.MOV.U32 R14, RZ, RZ, -0x35dec16 ;  /* 0xfca213eaff0e7424 */ /* 0x000fe200078e00ff */
[----:B------:R-:W-:Y:S01]  /*0cd0*/  MOV R15, 0x3e928af3 ;  /* 0x3e928af3000f7802 */ /* 0x000fe20000000f00 */
[----:B------:R-:W-:-:S05]  /*0ce0*/  UMOV UR5, 0x3e5ade15 ;  /* 0x3e5ade1500057882 */ /* 0x000fca0000000000 */
[----:B------:R-:W-:Y:S01]  /*0cf0*/  DFMA R14, R6, UR4, R14 ;  /* 0x00000004060e7c2b */ /* 0x000fe2000800000e */
[----:B------:R-:W-:Y:S01]  /*0d00*/  UMOV UR4, 0x62401315 ;  /* 0x6240131500047882 */ /* 0x000fe20000000000 */
[----:B------:R-:W-:-:S06]  /*0d10*/  UMOV UR5, 0x3ec71dee ;  /* 0x3ec71dee00057882 */ /* 0x000fcc0000000000 */
[----:B------:R-:W-:Y:S01]  /*0d20*/  DFMA R14, R6, R14, UR4 ;  /* 0x00000004060e7e2b */ /* 0x000fe2000800000e */
        /* <DEDUP_REMOVED lines=20> */
[----:B------:R-:W-:-:S08]  /*0e70*/  DFMA R14, R6, R14, UR4 ;  /* 0x00000004060e7e2b */ /* 0x000fd0000800000e */
[----:B------:R-:W-:-:S08]  /*0e80*/  DFMA R14, R6, R14, 1 ;  /* 0x3ff00000060e742b */ /* 0x000fd0000000000e */
[----:B------:R-:W-:-:S10]  /*0e90*/  DFMA R6, R6, R14, 1 ;  /* 0x3ff000000606742b */ /* 0x000fd4000000000e */
[----:B------:R-:W-:Y:S02]  /*0ea0*/  IMAD R5, R10, 0x100000, R7 ;  /* 0x001000000a057824 */ /* 0x000fe400078e0207 */
[----:B------:R-:W-:Y:S01]  /*0eb0*/  IMAD.MOV.U32 R4, RZ, RZ, R6 ;  /* 0x000000ffff047224 */ /* 0x000fe200078e0006 */
[----:B------:R-:W-:Y:S06]  /*0ec0*/  @!P0 BRA `(.L_x_8) ;  /* 0x0000000000308947 */ /* 0x000fec0003800000 */
[----:B------:R-:W-:Y:S01]  /*0ed0*/  FSETP.GEU.AND P1, PT, |R9|, 4.2275390625, PT ;  /* 0x408748000900780b */ /* 0x000fe20003f2e200 */
[C---:B------:R-:W-:Y:S02]  /*0ee0*/  DADD R14, R8.reuse, +INF ;  /* 0x7ff00000080e7429 */ /* 0x040fe40000000000 */
[----:B------:R-:W-:-:S08]  /*0ef0*/  DSETP.GEU.AND P0, PT, R8, RZ, PT ;  /* 0x000000ff0800722a */ /* 0x000fd00003f0e000 */
[----:B------:R-:W-:Y:S02]  /*0f00*/  FSEL R5, R15, RZ, P0 ;  /* 0x000000ff0f057208 */ /* 0x000fe40000000000 */
[----:B------:R-:W-:-:S04]  /*0f10*/  @!P1 LEA.HI R4, R10, R10, RZ, 0x1 ;  /* 0x0000000a0a049211 */ /* 0x000fc800078f08ff */
[----:B------:R-:W-:Y:S02]  /*0f20*/  @!P1 SHF.R.S32.HI R9, RZ, 0x1, R4 ;  /* 0x00000001ff099819 */ /* 0x000fe40000011404 */
[----:B------:R-:W-:Y:S02]  /*0f30*/  FSEL R4, R14, RZ, P0 ;  /* 0x000000ff0e047208 */ /* 0x000fe40000000000 */
[----:B------:R-:W-:Y:S01]  /*0f40*/  @!P1 IADD3 R8, PT, PT, R10, -R9, RZ ;  /* 0x800000090a089210 */ /* 0x000fe20007ffe0ff */
[----:B------:R-:W-:-:S03]  /*0f50*/  @!P1 IMAD R7, R9, 0x100000, R7 ;  /* 0x0010000009079824 */ /* 0x000fc600078e0207 */
[----:B------:R-:W-:Y:S01]  /*0f60*/  @!P1 LEA R9, R8, 0x3ff00000, 0x14 ;  /* 0x3ff0000008099811 */ /* 0x000fe200078ea0ff */
[----:B------:R-:W-:-:S06]  /*0f70*/  @!P1 IMAD.MOV.U32 R8, RZ, RZ, RZ ;  /* 0x000000ffff089224 */ /* 0x000fcc00078e00ff */
[----:B------:R-:W-:-:S11]  /*0f80*/  @!P1 DMUL R4, R6, R8 ;  /* 0x0000000806049228 */ /* 0x000fd60000000000 */
.L_x_8:
[----:B------:R-:W-:Y:S02]  /*0f90*/  DFMA R12, R12, R4, R4 ;  /* 0x000000040c0c722b */ /* 0x000fe40000000004 */
[----:B------:R-:W-:-:S08]  /*0fa0*/  DSETP.NEU.AND P0, PT, |R4|, +INF , PT ;  /* 0x7ff000000400742a */ /* 0x000fd00003f0d200 */
[----:B------:R-:W-:Y:S02]  /*0fb0*/  FSEL R10, R4, R12, !P0 ;  /* 0x0000000c040a7208 */ /* 0x000fe40004000000 */
[----:B------:R-:W-:Y:S01]  /*0fc0*/  FSEL R19, R5, R13, !P0 ;  /* 0x0000000d05137208 */ /* 0x000fe20004000000 */
[----:B------:R-:W-:Y:S01]  /*0fd0*/  IMAD.MOV.U32 R5, RZ, RZ, 0x0 ;  /* 0x00000000ff057424 */ /* 0x000fe200078e00ff */
[----:B------:R-:W-:-:S04]  /*0fe0*/  MOV R4, R0 ;  /* 0x0000000000047202 */ /* 0x000fc80000000f00 */
[----:B------:R-:W-:Y:S05]  /*0ff0*/  RET.REL.NODEC R4 `(_Z6kernelPfi) ;  /* 0xfffffff004007950 */ /* 0x000fea0003c3ffff */
.L_x_9:
[----:B------:R-:W-:-:S00]  /*1000*/  BRA `(.L_x_9) ;  /* 0xfffffffc00fc7947 */ /* 0x000fc0000383ffff */
[----:B------:R-:W-:-:S00]  /*1010*/  NOP ;  /* 0x0000000000007918 */ /* 0x000fc00000000000 */
        /* <DEDUP_REMOVED lines=14> */
.L_x_11:


//--------------------- .nv.shared.reserved.0     --------------------------
	.section	.nv.shared.reserved.0,"aw",@nobits
	.weak		__nv_reservedSMEM_offset_0_alias
	.size		__nv_reservedSMEM_offset_0_alias, 0, 64
	.other		__nv_reservedSMEM_offset_0_alias,@"STO_CUDA_RESERVED_SHARED STV_DEFAULT"
__nv_reservedSMEM_offset_0_alias:
	.zero		0
	.zero		64


//--------------------- .nv.constant0._Z6kernelPfi --------------------------
	.section	.nv.constant0._Z6kernelPfi,"a",@progbits
	.sectionflags	@""
	.align	4
.nv.constant0._Z6kernelPfi:
	.zero		908


//--------------------- SYMBOLS --------------------------

	.type		.nv.reservedSmem.offset0,@object
	.size		.nv.reservedSmem.offset0,0x4
